	.headerflags	@"EF_CUDA_TEXMODE_UNIFIED EF_CUDA_64BIT_ADDRESS EF_CUDA_ACCELERATORS EF_CUDA_SM90 EF_CUDA_VIRTUAL_SM(EF_CUDA_SM90)"
	.elftype	@"ET_EXEC"


//--------------------- .nv.info                  --------------------------
	.section	.nv.info,"",@"SHT_CUDA_INFO"
	.align	4


	//----- nvinfo : EIATTR_REGCOUNT
	.align		4
        /*0000*/ 	.byte	0x04, 0x2f
        /*0002*/ 	.short	(.L_3 - .L_2)
	.align		4
.L_2:
        /*0004*/ 	.word	index@(triton_poi_fused__native_batch_norm_legit_no_training_relu_7)
        /*0008*/ 	.word	0x00000011


	//----- nvinfo : EIATTR_MIN_STACK_SIZE
	.align		4
.L_3:
        /*000c*/ 	.byte	0x04, 0x12
        /*000e*/ 	.short	(.L_5 - .L_4)
	.align		4
.L_4:
        /*0010*/ 	.word	index@(triton_poi_fused__native_batch_norm_legit_no_training_relu_7)
        /*0014*/ 	.word	0x00000000


	//----- nvinfo : EIATTR_FRAME_SIZE
	.align		4
.L_5:
        /*0018*/ 	.byte	0x04, 0x11
        /*001a*/ 	.short	(.L_7 - .L_6)
	.align		4
.L_6:
        /*001c*/ 	.word	index@(triton_poi_fused__native_batch_norm_legit_no_training_relu_7)
        /*0020*/ 	.word	0x00000000


	//----- nvinfo : EIATTR_MIN_STACK_SIZE
	.align		4
.L_7:
        /*0024*/ 	.byte	0x04, 0x12
        /*0026*/ 	.short	(.L_9 - .L_8)
	.align		4
.L_8:
        /*0028*/ 	.word	index@(triton_poi_fused__native_batch_norm_legit_no_training_relu_7)
        /*002c*/ 	.word	0x00000000
.L_9:


//--------------------- .nv.info.triton_poi_fused__native_batch_norm_legit_no_training_relu_7 --------------------------
	.section	.nv.info.triton_poi_fused__native_batch_norm_legit_no_training_relu_7,"",@"SHT_CUDA_INFO"
	.sectionflags	@""
	.align	4


	//----- nvinfo : EIATTR_CUDA_API_VERSION
	.align		4
        /*0000*/ 	.byte	0x04, 0x37
        /*0002*/ 	.short	(.L_11 - .L_10)
.L_10:
        /*0004*/ 	.word	0x0000007c


	//----- nvinfo : EIATTR_KPARAM_INFO
	.align		4
.L_11:
        /*0008*/ 	.byte	0x04, 0x17
        /*000a*/ 	.short	(.L_13 - .L_12)
.L_12:
        /*000c*/ 	.word	0x00000000
        /*0010*/ 	.short	0x0006
        /*0012*/ 	.short	0x0030
        /*0014*/ 	.byte	0x00, 0xf0, 0x11, 0x00


	//----- nvinfo : EIATTR_KPARAM_INFO
	.align		4
.L_13:
        /*0018*/ 	.byte	0x04, 0x17
        /*001a*/ 	.short	(.L_15 - .L_14)
.L_14:
        /*001c*/ 	.word	0x00000000
        /*0020*/ 	.short	0x0005
        /*0022*/ 	.short	0x0028
        /*0024*/ 	.byte	0x00, 0xf4, 0x21, 0x00


	//----- nvinfo : EIATTR_KPARAM_INFO
	.align		4
.L_15:
        /*0028*/ 	.byte	0x04, 0x17
        /*002a*/ 	.short	(.L_17 - .L_16)
.L_16:
        /*002c*/ 	.word	0x00000000
        /*0030*/ 	.short	0x0004
        /*0032*/ 	.short	0x0020
        /*0034*/ 	.byte	0x00, 0xf4, 0x21, 0x00


	//----- nvinfo : EIATTR_KPARAM_INFO
	.align		4
.L_17:
        /*0038*/ 	.byte	0x04, 0x17
        /*003a*/ 	.short	(.L_19 - .L_18)
.L_18:
        /*003c*/ 	.word	0x00000000
        /*0040*/ 	.short	0x0003
        /*0042*/ 	.short	0x0018
        /*0044*/ 	.byte	0x00, 0xf4, 0x21, 0x00


	//----- nvinfo : EIATTR_KPARAM_INFO
	.align		4
.L_19:
        /*0048*/ 	.byte	0x04, 0x17
        /*004a*/ 	.short	(.L_21 - .L_20)
.L_20:
        /*004c*/ 	.word	0x00000000
        /*0050*/ 	.short	0x0002
        /*0052*/ 	.short	0x0010
        /*0054*/ 	.byte	0x00, 0xf4, 0x21, 0x00


	//----- nvinfo : EIATTR_KPARAM_INFO
	.align		4
.L_21:
        /*0058*/ 	.byte	0x04, 0x17
        /*005a*/ 	.short	(.L_23 - .L_22)
.L_22:
        /*005c*/ 	.word	0x00000000
        /*0060*/ 	.short	0x0001
        /*0062*/ 	.short	0x0008
        /*0064*/ 	.byte	0x00, 0xf4, 0x21, 0x00


	//----- nvinfo : EIATTR_KPARAM_INFO
	.align		4
.L_23:
        /*0068*/ 	.byte	0x04, 0x17
        /*006a*/ 	.short	(.L_25 - .L_24)
.L_24:
        /*006c*/ 	.word	0x00000000
        /*0070*/ 	.short	0x0000
        /*0072*/ 	.short	0x0000
        /*0074*/ 	.byte	0x00, 0xf4, 0x21, 0x00


	//----- nvinfo : EIATTR_SPARSE_MMA_MASK
	.align		4
.L_25:
        /*0078*/ 	.byte	0x03, 0x50
        /*007a*/ 	.short	0x0000


	//----- nvinfo : EIATTR_MAXREG_COUNT
	.align		4
        /*007c*/ 	.byte	0x03, 0x1b
        /*007e*/ 	.short	0x00ff


	//----- nvinfo : EIATTR_EXIT_INSTR_OFFSETS
	.align		4
        /*0080*/ 	.byte	0x04, 0x1c
        /*0082*/ 	.short	(.L_27 - .L_26)


	//   ....[0]....
.L_26:
        /*0084*/ 	.word	0x00000350


	//----- nvinfo : EIATTR_REQNTID
	.align		4
.L_27:
        /*0088*/ 	.byte	0x04, 0x10
        /*008a*/ 	.short	(.L_29 - .L_28)
.L_28:
        /*008c*/ 	.word	0x00000080
        /*0090*/ 	.word	0x00000001
        /*0094*/ 	.word	0x00000001


	//----- nvinfo : EIATTR_CBANK_PARAM_SIZE
	.align		4
.L_29:
        /*0098*/ 	.byte	0x03, 0x19
        /*009a*/ 	.short	0x0034


	//----- nvinfo : EIATTR_PARAM_CBANK
	.align		4
        /*009c*/ 	.byte	0x04, 0x0a
        /*009e*/ 	.short	(.L_31 - .L_30)
	.align		4
.L_30:
        /*00a0*/ 	.word	index@(.nv.constant0.triton_poi_fused__native_batch_norm_legit_no_training_relu_7)
        /*00a4*/ 	.short	0x0210
        /*00a6*/ 	.short	0x0034


	//----- nvinfo : EIATTR_SW_WAR
	.align		4
.L_31:
        /*00a8*/ 	.byte	0x04, 0x36
        /*00aa*/ 	.short	(.L_33 - .L_32)
.L_32:
        /*00ac*/ 	.word	0x00000008
.L_33:


//--------------------- .nv.callgraph             --------------------------
	.section	.nv.callgraph,"",@"SHT_CUDA_CALLGRAPH"
	.align	4
	.sectionentsize	8
	.align		4
        /*0000*/ 	.word	0x00000000
	.align		4
        /*0004*/ 	.word	0xffffffff
	.align		4
        /*0008*/ 	.word	0x00000000
	.align		4
        /*000c*/ 	.word	0xfffffffe
	.align		4
        /*0010*/ 	.word	0x00000000
	.align		4
        /*0014*/ 	.word	0xfffffffd
	.align		4
        /*0018*/ 	.word	0x00000000
	.align		4
        /*001c*/ 	.word	0xfffffffc


//--------------------- .nv.constant4             --------------------------
	.section	.nv.constant4,"a",@progbits
	.align	8
	.align		8
.nv.constant4:
        /*0000*/ 	.dword	_$_str
	.align		8
        /*0008*/ 	.dword	_$_str_$_2


//--------------------- .text.triton_poi_fused__native_batch_norm_legit_no_training_relu_7 --------------------------
	.section	.text.triton_poi_fused__native_batch_norm_legit_no_training_relu_7,"ax",@progbits
	.align	128
        .global         triton_poi_fused__native_batch_norm_legit_no_training_relu_7
        .type           triton_poi_fused__native_batch_norm_legit_no_training_relu_7,@function
        .size           triton_poi_fused__native_batch_norm_legit_no_training_relu_7,(.L_x_1 - triton_poi_fused__native_batch_norm_legit_no_training_relu_7)
        .other          triton_poi_fused__native_batch_norm_legit_no_training_relu_7,@"STO_CUDA_ENTRY STV_DEFAULT"
triton_poi_fused__native_batch_norm_legit_no_training_relu_7:
.text.triton_poi_fused__native_batch_norm_legit_no_training_relu_7:
[----:B------:R-:W-:Y:S01]  /*0000*/  LDC R1, c[0x0][0x28] ;  /* 0x00000a00ff017b82 */ /* 0x000fe20000000800 */
[----:B------:R-:W1:Y:S07]  /*0010*/  S2R R0, SR_TID.X ;  /* 0x0000000000007919 */ /* 0x000e6e0000002100 */
[----:B------:R-:W2:Y:S01]  /*0020*/  LDC.64 R6, c[0x0][0x220] ;  /* 0x00008800ff067b82 */ /* 0x000ea20000000a00 */
[----:B------:R-:W-:Y:S01]  /*0030*/  ULDC.64 UR4, c[0x0][0x208] ;  /* 0x0000820000047ab9 */ /* 0x000fe20000000a00 */
[----:B------:R-:W3:Y:S06]  /*0040*/  S2R R5, SR_CTAID.X ;  /* 0x0000000000057919 */ /* 0x000eec0000002500 */
[----:B------:R-:W4:Y:S08]  /*0050*/  LDC.64 R8, c[0x0][0x228] ;  /* 0x00008a00ff087b82 */ /* 0x000f300000000a00 */
[----:B------:R-:W5:Y:S01]  /*0060*/  LDC.64 R10, c[0x0][0x230] ;  /* 0x00008c00ff0a7b82 */ /* 0x000f620000000a00 */
[----:B-1----:R-:W-:-:S02]  /*0070*/  SHF.L.U32 R0, R0, 0x1, RZ ;  /* 0x0000000100007819 */ /* 0x002fc400000006ff */
[----:B---3--:R-:W-:Y:S02]  /*0080*/  SHF.R.S32.HI R3, RZ, 0x17, R5 ;  /* 0x00000017ff037819 */ /* 0x008fe40000011405 */
[----:B------:R-:W-:Y:S02]  /*0090*/  LOP3.LUT R0, R0, 0xfe, RZ, 0xc0, !PT ;  /* 0x000000fe00007812 */ /* 0x000fe400078ec0ff */
[----:B------:R-:W-:Y:S02]  /*00a0*/  SGXT R3, R3, 0x1 ;  /* 0x000000010303781a */ /* 0x000fe40000000200 */
[----:B------:R-:W-:Y:S02]  /*00b0*/  LEA R0, R5, R0, 0x8 ;  /* 0x0000000005007211 */ /* 0x000fe400078e40ff */
[----:B------:R-:W1:Y:S02]  /*00c0*/  LDC.64 R4, c[0x0][0x218] ;  /* 0x00008600ff047b82 */ /* 0x000e640000000a00 */
[----:B------:R-:W-:-:S04]  /*00d0*/  LEA.HI R3, R3, R0, RZ, 0x8 ;  /* 0x0000000003037211 */ /* 0x000fc800078f40ff */
[----:B------:R-:W-:-:S04]  /*00e0*/  SHF.R.S32.HI R3, RZ, 0x8, R3 ;  /* 0x00000008ff037819 */ /* 0x000fc80000011403 */
[----:B------:R-:W-:-:S04]  /*00f0*/  LEA.HI R2, R3, R3, RZ, 0x4 ;  /* 0x0000000303027211 */ /* 0x000fc800078f20ff */
[----:B------:R-:W-:-:S04]  /*0100*/  LOP3.LUT R2, R2, 0xfffffff0, RZ, 0xc0, !PT ;  /* 0xfffffff002027812 */ /* 0x000fc800078ec0ff */
[----:B------:R-:W-:Y:S02]  /*0110*/  IADD3 R13, R3, -R2, RZ ;  /* 0x80000002030d7210 */ /* 0x000fe40007ffe0ff */
[----:B------:R-:W3:Y:S03]  /*0120*/  LDC.64 R2, c[0x0][0x210] ;  /* 0x00008400ff027b82 */ /* 0x000ee60000000a00 */
[----:B--2---:R-:W-:-:S06]  /*0130*/  IMAD.WIDE R6, R13, 0x4, R6 ;  /* 0x000000040d067825 */ /* 0x004fcc00078e0206 */
[----:B------:R-:W2:Y:S01]  /*0140*/  LDG.E.EL R6, desc[UR4][R6.64] ;  /* 0x0000000406067981 */ /* 0x000ea2000c2e1900 */
[----:B-1----:R-:W-:-:S05]  /*0150*/  IMAD.WIDE R4, R13, 0x4, R4 ;  /* 0x000000040d047825 */ /* 0x002fca00078e0204 */
[----:B------:R1:W2:Y:S01]  /*0160*/  LDG.E.EL R12, desc[UR4][R4.64] ;  /* 0x00000004040c7981 */ /* 0x0002a2000c2e1900 */
[----:B---3--:R-:W-:Y:S01]  /*0170*/  IMAD.WIDE R2, R0, 0x4, R2 ;  /* 0x0000000400027825 */ /* 0x008fe200078e0202 */
[----:B------:R-:W-:Y:S01]  /*0180*/  HFMA2.MMA R14, -RZ, RZ, 1.625, 0 ;  /* 0x3e800000ff0e7435 */ /* 0x000fe200000001ff */
[----:B-1----:R-:W1:Y:S04]  /*0190*/  LDC.64 R4, c[0x0][0x238] ;  /* 0x00008e00ff047b82 */ /* 0x002e680000000a00 */
[----:B------:R-:W3:Y:S01]  /*01a0*/  LDG.E.64 R2, desc[UR4][R2.64] ;  /* 0x0000000402027981 */ /* 0x000ee2000c1e1b00 */
[----:B----4-:R-:W-:-:S04]  /*01b0*/  IMAD.WIDE R8, R13, 0x4, R8 ;  /* 0x000000040d087825 */ /* 0x010fc800078e0208 */
[----:B-----5:R-:W-:Y:S02]  /*01c0*/  IMAD.WIDE R10, R13, 0x4, R10 ;  /* 0x000000040d0a7825 */ /* 0x020fe400078e020a */
[----:B------:R-:W4:Y:S04]  /*01d0*/  LDG.E.EL R8, desc[UR4][R8.64] ;  /* 0x0000000408087981 */ /* 0x000f28000c2e1900 */
[----:B------:R-:W4:Y:S01]  /*01e0*/  LDG.E.EL R11, desc[UR4][R10.64] ;  /* 0x000000040a0b7981 */ /* 0x000f22000c2e1900 */
[----:B-1----:R-:W-:-:S04]  /*01f0*/  IMAD.WIDE R4, R0, 0x4, R4 ;  /* 0x0000000400047825 */ /* 0x002fc800078e0204 */
[----:B--2---:R-:W-:-:S04]  /*0200*/  FADD R6, R6, 9.9999997473787516356e-06 ;  /* 0x3727c5ac06067421 */ /* 0x004fc80000000000 */
[----:B------:R-:W1:Y:S02]  /*0210*/  MUFU.SQRT R7, R6 ;  /* 0x0000000600077308 */ /* 0x000e640000002000 */
[C---:B-1----:R-:W-:Y:S02]  /*0220*/  FSETP.GT.AND P0, PT, R7.reuse, 8.50705917302346158658e+37, PT ;  /* 0x7e8000000700780b */ /* 0x042fe40003f04000 */
[----:B------:R-:W-:-:S11]  /*0230*/  FSETP.GEU.AND P1, PT, R7, 1.175494350822287508e-38, PT ;  /* 0x008000000700780b */ /* 0x000fd60003f2e000 */
[----:B------:R-:W-:-:S04]  /*0240*/  @P0 FMUL R7, R7, 0.25 ;  /* 0x3e80000007070820 */ /* 0x000fc80000400000 */
[----:B------:R-:W-:-:S06]  /*0250*/  @!P1 FMUL R7, R7, 16777216 ;  /* 0x4b80000007079820 */ /* 0x000fcc0000400000 */
[----:B------:R-:W1:Y:S01]  /*0260*/  MUFU.RCP R7, R7 ;  /* 0x0000000700077308 */ /* 0x000e620000001000 */
[----:B------:R-:W-:Y:S01]  /*0270*/  FSEL R14, R14, 1, P0 ;  /* 0x3f8000000e0e7808 */ /* 0x000fe20000000000 */
[----:B---3--:R-:W-:-:S04]  /*0280*/  FADD R2, R2, -R12 ;  /* 0x8000000c02027221 */ /* 0x008fc80000000000 */
[----:B------:R-:W-:Y:S01]  /*0290*/  @!P1 FMUL R14, R14, 16777216 ;  /* 0x4b8000000e0e9820 */ /* 0x000fe20000400000 */
[----:B------:R-:W-:-:S03]  /*02a0*/  FADD R3, R3, -R12 ;  /* 0x8000000c03037221 */ /* 0x000fc60000000000 */
[----:B-1----:R-:W-:-:S04]  /*02b0*/  FMUL R14, R7, R14 ;  /* 0x0000000e070e7220 */ /* 0x002fc80000400000 */
[-C--:B------:R-:W-:Y:S01]  /*02c0*/  FMUL R2, R2, R14.reuse ;  /* 0x0000000e02027220 */ /* 0x080fe20000400000 */
[----:B------:R-:W-:-:S03]  /*02d0*/  FMUL R14, R3, R14 ;  /* 0x0000000e030e7220 */ /* 0x000fc60000400000 */
[C-C-:B----4-:R-:W-:Y:S01]  /*02e0*/  FFMA R2, R8.reuse, R2, R11.reuse ;  /* 0x0000000208027223 */ /* 0x150fe2000000000b */
[----:B------:R-:W-:-:S04]  /*02f0*/  FFMA R14, R8, R14, R11 ;  /* 0x0000000e080e7223 */ /* 0x000fc8000000000b */
[----:B------:R-:W-:Y:S02]  /*0300*/  FSETP.GEU.AND P0, PT, R2, RZ, PT ;  /* 0x000000ff0200720b */ /* 0x000fe40003f0e000 */
[----:B------:R-:W-:Y:S02]  /*0310*/  FSETP.GEU.AND P1, PT, R14, RZ, PT ;  /* 0x000000ff0e00720b */ /* 0x000fe40003f2e000 */
[----:B------:R-:W-:Y:S02]  /*0320*/  FSEL R2, R2, RZ, P0 ;  /* 0x000000ff02027208 */ /* 0x000fe40000000000 */
[----:B------:R-:W-:-:S05]  /*0330*/  FSEL R3, R14, RZ, P1 ;  /* 0x000000ff0e037208 */ /* 0x000fca0000800000 */
[----:B------:R-:W-:Y:S01]  /*0340*/  STG.E.64 desc[UR4][R4.64], R2 ;  /* 0x0000000204007986 */ /* 0x000fe2000c101b04 */
[----:B------:R-:W-:Y:S05]  /*0350*/  EXIT ;  /* 0x000000000000794d */ /* 0x000fea0003800000 */
.L_x_0:
[----:B------:R-:W-:-:S00]  /*0360*/  BRA `(.L_x_0) ;  /* 0xfffffffc00fc7947 */ /* 0x000fc0000383ffff */
[----:B------:R-:W-:-:S00]  /*0370*/  NOP ;  /* 0x0000000000007918 */ /* 0x000fc00000000000 */
        /* <DEDUP_REMOVED lines=8> */
.L_x_1:


//--------------------- .nv.global.init           --------------------------
	.section	.nv.global.init,"aw",@progbits
.nv.global.init:
	.type		_$_str,@object
	.size		_$_str,(_$_str_$_2 - _$_str)
_$_str:
        /*0000*/ 	.byte	0x5f, 0x5f, 0x43, 0x55, 0x44, 0x41, 0x5f, 0x46, 0x54, 0x5a, 0x00
	.type		_$_str_$_2,@object
	.size		_$_str_$_2,(.L_1 - _$_str_$_2)
_$_str_$_2:
        /*000b*/ 	.byte	0x5f, 0x5f, 0x43, 0x55, 0x44, 0x41, 0x5f, 0x50, 0x52, 0x45, 0x43, 0x5f, 0x53, 0x51, 0x52, 0x54
        /*001b*/ 	.byte	0x00
.L_1:


//--------------------- .nv.constant0.triton_poi_fused__native_batch_norm_legit_no_training_relu_7 --------------------------
	.section	.nv.constant0.triton_poi_fused__native_batch_norm_legit_no_training_relu_7,"a",@progbits
	.sectionflags	@""
	.align	4
.nv.constant0.triton_poi_fused__native_batch_norm_legit_no_training_relu_7:
	.zero		580
